	.headerflags	@"EF_CUDA_TEXMODE_UNIFIED EF_CUDA_64BIT_ADDRESS EF_CUDA_ACCELERATORS EF_CUDA_SM90 EF_CUDA_VIRTUAL_SM(EF_CUDA_SM90)"
	.elftype	@"ET_EXEC"


//--------------------- .nv.info                  --------------------------
	.section	.nv.info,"",@"SHT_CUDA_INFO"
	.align	4


	//----- nvinfo : EIATTR_REGCOUNT
	.align		4
        /*0000*/ 	.byte	0x04, 0x2f
        /*0002*/ 	.short	(.L_3 - .L_2)
	.align		4
.L_2:
        /*0004*/ 	.word	index@(triton_poi_fused__native_batch_norm_legit_no_training_add_leaky_relu_7)
        /*0008*/ 	.word	0x0000001c


	//----- nvinfo : EIATTR_MIN_STACK_SIZE
	.align		4
.L_3:
        /*000c*/ 	.byte	0x04, 0x12
        /*000e*/ 	.short	(.L_5 - .L_4)
	.align		4
.L_4:
        /*0010*/ 	.word	index@(triton_poi_fused__native_batch_norm_legit_no_training_add_leaky_relu_7)
        /*0014*/ 	.word	0x00000000


	//----- nvinfo : EIATTR_FRAME_SIZE
	.align		4
.L_5:
        /*0018*/ 	.byte	0x04, 0x11
        /*001a*/ 	.short	(.L_7 - .L_6)
	.align		4
.L_6:
        /*001c*/ 	.word	index@(triton_poi_fused__native_batch_norm_legit_no_training_add_leaky_relu_7)
        /*0020*/ 	.word	0x00000000


	//----- nvinfo : EIATTR_MIN_STACK_SIZE
	.align		4
.L_7:
        /*0024*/ 	.byte	0x04, 0x12
        /*0026*/ 	.short	(.L_9 - .L_8)
	.align		4
.L_8:
        /*0028*/ 	.word	index@(triton_poi_fused__native_batch_norm_legit_no_training_add_leaky_relu_7)
        /*002c*/ 	.word	0x00000000
.L_9:


//--------------------- .nv.info.triton_poi_fused__native_batch_norm_legit_no_training_add_leaky_relu_7 --------------------------
	.section	.nv.info.triton_poi_fused__native_batch_norm_legit_no_training_add_leaky_relu_7,"",@"SHT_CUDA_INFO"
	.sectionflags	@""
	.align	4


	//----- nvinfo : EIATTR_CUDA_API_VERSION
	.align		4
        /*0000*/ 	.byte	0x04, 0x37
        /*0002*/ 	.short	(.L_11 - .L_10)
.L_10:
        /*0004*/ 	.word	0x0000007c


	//----- nvinfo : EIATTR_KPARAM_INFO
	.align		4
.L_11:
        /*0008*/ 	.byte	0x04, 0x17
        /*000a*/ 	.short	(.L_13 - .L_12)
.L_12:
        /*000c*/ 	.word	0x00000000
        /*0010*/ 	.short	0x000b
        /*0012*/ 	.short	0x0058
        /*0014*/ 	.byte	0x00, 0xf0, 0x11, 0x00


	//----- nvinfo : EIATTR_KPARAM_INFO
	.align		4
.L_13:
        /*0018*/ 	.byte	0x04, 0x17
        /*001a*/ 	.short	(.L_15 - .L_14)
.L_14:
        /*001c*/ 	.word	0x00000000
        /*0020*/ 	.short	0x000a
        /*0022*/ 	.short	0x0050
        /*0024*/ 	.byte	0x00, 0xf4, 0x21, 0x00


	//----- nvinfo : EIATTR_KPARAM_INFO
	.align		4
.L_15:
        /*0028*/ 	.byte	0x04, 0x17
        /*002a*/ 	.short	(.L_17 - .L_16)
.L_16:
        /*002c*/ 	.word	0x00000000
        /*0030*/ 	.short	0x0009
        /*0032*/ 	.short	0x0048
        /*0034*/ 	.byte	0x00, 0xf4, 0x21, 0x00


	//----- nvinfo : EIATTR_KPARAM_INFO
	.align		4
.L_17:
        /*0038*/ 	.byte	0x04, 0x17
        /*003a*/ 	.short	(.L_19 - .L_18)
.L_18:
        /*003c*/ 	.word	0x00000000
        /*0040*/ 	.short	0x0008
        /*0042*/ 	.short	0x0040
        /*0044*/ 	.byte	0x00, 0xf4, 0x21, 0x00


	//----- nvinfo : EIATTR_KPARAM_INFO
	.align		4
.L_19:
        /*0048*/ 	.byte	0x04, 0x17
        /*004a*/ 	.short	(.L_21 - .L_20)
.L_20:
        /*004c*/ 	.word	0x00000000
        /*0050*/ 	.short	0x0007
        /*0052*/ 	.short	0x0038
        /*0054*/ 	.byte	0x00, 0xf4, 0x21, 0x00


	//----- nvinfo : EIATTR_KPARAM_INFO
	.align		4
.L_21:
        /*0058*/ 	.byte	0x04, 0x17
        /*005a*/ 	.short	(.L_23 - .L_22)
.L_22:
        /*005c*/ 	.word	0x00000000
        /*0060*/ 	.short	0x0006
        /*0062*/ 	.short	0x0030
        /*0064*/ 	.byte	0x00, 0xf4, 0x21, 0x00


	//----- nvinfo : EIATTR_KPARAM_INFO
	.align		4
.L_23:
        /*0068*/ 	.byte	0x04, 0x17
        /*006a*/ 	.short	(.L_25 - .L_24)
.L_24:
        /*006c*/ 	.word	0x00000000
        /*0070*/ 	.short	0x0005
        /*0072*/ 	.short	0x0028
        /*0074*/ 	.byte	0x00, 0xf4, 0x21, 0x00


	//----- nvinfo : EIATTR_KPARAM_INFO
	.align		4
.L_25:
        /*0078*/ 	.byte	0x04, 0x17
        /*007a*/ 	.short	(.L_27 - .L_26)
.L_26:
        /*007c*/ 	.word	0x00000000
        /*0080*/ 	.short	0x0004
        /*0082*/ 	.short	0x0020
        /*0084*/ 	.byte	0x00, 0xf4, 0x21, 0x00


	//----- nvinfo : EIATTR_KPARAM_INFO
	.align		4
.L_27:
        /*0088*/ 	.byte	0x04, 0x17
        /*008a*/ 	.short	(.L_29 - .L_28)
.L_28:
        /*008c*/ 	.word	0x00000000
        /*0090*/ 	.short	0x0003
        /*0092*/ 	.short	0x0018
        /*0094*/ 	.byte	0x00, 0xf4, 0x21, 0x00


	//----- nvinfo : EIATTR_KPARAM_INFO
	.align		4
.L_29:
        /*0098*/ 	.byte	0x04, 0x17
        /*009a*/ 	.short	(.L_31 - .L_30)
.L_30:
        /*009c*/ 	.word	0x00000000
        /*00a0*/ 	.short	0x0002
        /*00a2*/ 	.short	0x0010
        /*00a4*/ 	.byte	0x00, 0xf4, 0x21, 0x00


	//----- nvinfo : EIATTR_KPARAM_INFO
	.align		4
.L_31:
        /*00a8*/ 	.byte	0x04, 0x17
        /*00aa*/ 	.short	(.L_33 - .L_32)
.L_32:
        /*00ac*/ 	.word	0x00000000
        /*00b0*/ 	.short	0x0001
        /*00b2*/ 	.short	0x0008
        /*00b4*/ 	.byte	0x00, 0xf4, 0x21, 0x00


	//----- nvinfo : EIATTR_KPARAM_INFO
	.align		4
.L_33:
        /*00b8*/ 	.byte	0x04, 0x17
        /*00ba*/ 	.short	(.L_35 - .L_34)
.L_34:
        /*00bc*/ 	.word	0x00000000
        /*00c0*/ 	.short	0x0000
        /*00c2*/ 	.short	0x0000
        /*00c4*/ 	.byte	0x00, 0xf4, 0x21, 0x00


	//----- nvinfo : EIATTR_SPARSE_MMA_MASK
	.align		4
.L_35:
        /*00c8*/ 	.byte	0x03, 0x50
        /*00ca*/ 	.short	0x0000


	//----- nvinfo : EIATTR_MAXREG_COUNT
	.align		4
        /*00cc*/ 	.byte	0x03, 0x1b
        /*00ce*/ 	.short	0x00ff


	//----- nvinfo : EIATTR_EXIT_INSTR_OFFSETS
	.align		4
        /*00d0*/ 	.byte	0x04, 0x1c
        /*00d2*/ 	.short	(.L_37 - .L_36)


	//   ....[0]....
.L_36:
        /*00d4*/ 	.word	0x000004c0


	//----- nvinfo : EIATTR_REQNTID
	.align		4
.L_37:
        /*00d8*/ 	.byte	0x04, 0x10
        /*00da*/ 	.short	(.L_39 - .L_38)
.L_38:
        /*00dc*/ 	.word	0x00000080
        /*00e0*/ 	.word	0x00000001
        /*00e4*/ 	.word	0x00000001


	//----- nvinfo : EIATTR_CBANK_PARAM_SIZE
	.align		4
.L_39:
        /*00e8*/ 	.byte	0x03, 0x19
        /*00ea*/ 	.short	0x005c


	//----- nvinfo : EIATTR_PARAM_CBANK
	.align		4
        /*00ec*/ 	.byte	0x04, 0x0a
        /*00ee*/ 	.short	(.L_41 - .L_40)
	.align		4
.L_40:
        /*00f0*/ 	.word	index@(.nv.constant0.triton_poi_fused__native_batch_norm_legit_no_training_add_leaky_relu_7)
        /*00f4*/ 	.short	0x0210
        /*00f6*/ 	.short	0x005c


	//----- nvinfo : EIATTR_SW_WAR
	.align		4
.L_41:
        /*00f8*/ 	.byte	0x04, 0x36
        /*00fa*/ 	.short	(.L_43 - .L_42)
.L_42:
        /*00fc*/ 	.word	0x00000008
.L_43:


//--------------------- .nv.callgraph             --------------------------
	.section	.nv.callgraph,"",@"SHT_CUDA_CALLGRAPH"
	.align	4
	.sectionentsize	8
	.align		4
        /*0000*/ 	.word	0x00000000
	.align		4
        /*0004*/ 	.word	0xffffffff
	.align		4
        /*0008*/ 	.word	0x00000000
	.align		4
        /*000c*/ 	.word	0xfffffffe
	.align		4
        /*0010*/ 	.word	0x00000000
	.align		4
        /*0014*/ 	.word	0xfffffffd
	.align		4
        /*0018*/ 	.word	0x00000000
	.align		4
        /*001c*/ 	.word	0xfffffffc


//--------------------- .nv.constant4             --------------------------
	.section	.nv.constant4,"a",@progbits
	.align	8
	.align		8
.nv.constant4:
        /*0000*/ 	.dword	_$_str
	.align		8
        /*0008*/ 	.dword	_$_str_$_2


//--------------------- .text.triton_poi_fused__native_batch_norm_legit_no_training_add_leaky_relu_7 --------------------------
	.section	.text.triton_poi_fused__native_batch_norm_legit_no_training_add_leaky_relu_7,"ax",@progbits
	.align	128
        .global         triton_poi_fused__native_batch_norm_legit_no_training_add_leaky_relu_7
        .type           triton_poi_fused__native_batch_norm_legit_no_training_add_leaky_relu_7,@function
        .size           triton_poi_fused__native_batch_norm_legit_no_training_add_leaky_relu_7,(.L_x_1 - triton_poi_fused__native_batch_norm_legit_no_training_add_leaky_relu_7)
        .other          triton_poi_fused__native_batch_norm_legit_no_training_add_leaky_relu_7,@"STO_CUDA_ENTRY STV_DEFAULT"
triton_poi_fused__native_batch_norm_legit_no_training_add_leaky_relu_7:
.text.triton_poi_fused__native_batch_norm_legit_no_training_add_leaky_relu_7:
[----:B------:R-:W-:Y:S01]  /*0000*/  LDC R1, c[0x0][0x28] ;  /* 0x00000a00ff017b82 */ /* 0x000fe20000000800 */
[----:B------:R-:W1:Y:S07]  /*0010*/  S2R R0, SR_TID.X ;  /* 0x0000000000007919 */ /* 0x000e6e0000002100 */
[----:B------:R-:W2:Y:S01]  /*0020*/  LDC.64 R14, c[0x0][0x228] ;  /* 0x00008a00ff0e7b82 */ /* 0x000ea20000000a00 */
[----:B------:R-:W-:Y:S01]  /*0030*/  ULDC.64 UR4, c[0x0][0x208] ;  /* 0x0000820000047ab9 */ /* 0x000fe20000000a00 */
[----:B------:R-:W3:Y:S06]  /*0040*/  S2R R3, SR_CTAID.X ;  /* 0x0000000000037919 */ /* 0x000eec0000002500 */
[----:B------:R-:W4:Y:S08]  /*0050*/  LDC.64 R22, c[0x0][0x250] ;  /* 0x00009400ff167b82 */ /* 0x000f300000000a00 */
[----:B------:R-:W5:Y:S08]  /*0060*/  LDC.64 R18, c[0x0][0x248] ;  /* 0x00009200ff127b82 */ /* 0x000f700000000a00 */
[----:B------:R-:W5:Y:S01]  /*0070*/  LDC.64 R24, c[0x0][0x218] ;  /* 0x00008600ff187b82 */ /* 0x000f620000000a00 */
[----:B-1----:R-:W-:-:S07]  /*0080*/  LOP3.LUT R0, R0, 0x7f, RZ, 0xc0, !PT ;  /* 0x0000007f00007812 */ /* 0x002fce00078ec0ff */
[----:B------:R-:W1:Y:S01]  /*0090*/  LDC.64 R16, c[0x0][0x220] ;  /* 0x00008800ff107b82 */ /* 0x000e620000000a00 */
[----:B---3--:R-:W-:Y:S02]  /*00a0*/  SHF.R.S32.HI R2, RZ, 0x18, R3 ;  /* 0x00000018ff027819 */ /* 0x008fe40000011403 */
[----:B------:R-:W-:Y:S02]  /*00b0*/  LEA R0, R3, R0, 0x7 ;  /* 0x0000000003007211 */ /* 0x000fe400078e38ff */
[----:B------:R-:W-:-:S03]  /*00c0*/  SGXT R3, R2, 0x1 ;  /* 0x000000010203781a */ /* 0x000fc60000000200 */
[----:B------:R-:W3:Y:S01]  /*00d0*/  LDC.64 R20, c[0x0][0x240] ;  /* 0x00009000ff147b82 */ /* 0x000ee20000000a00 */
[----:B------:R-:W-:-:S04]  /*00e0*/  LEA.HI R3, R3, R0, RZ, 0x8 ;  /* 0x0000000003037211 */ /* 0x000fc800078f40ff */
[----:B------:R-:W-:-:S03]  /*00f0*/  SHF.R.S32.HI R3, RZ, 0x8, R3 ;  /* 0x00000008ff037819 */ /* 0x000fc60000011403 */
[----:B------:R-:W3:Y:S01]  /*0100*/  LDC.64 R10, c[0x0][0x230] ;  /* 0x00008c00ff0a7b82 */ /* 0x000ee20000000a00 */
[----:B------:R-:W-:-:S04]  /*0110*/  LEA.HI R2, R3, R3, RZ, 0x2 ;  /* 0x0000000303027211 */ /* 0x000fc800078f10ff */
[----:B------:R-:W-:-:S03]  /*0120*/  LOP3.LUT R2, R2, 0xfffffffc, RZ, 0xc0, !PT ;  /* 0xfffffffc02027812 */ /* 0x000fc600078ec0ff */
[----:B------:R-:W3:Y:S01]  /*0130*/  LDC.64 R6, c[0x0][0x238] ;  /* 0x00008e00ff067b82 */ /* 0x000ee20000000a00 */
[----:B------:R-:W-:-:S05]  /*0140*/  IADD3 R13, R3, -R2, RZ ;  /* 0x80000002030d7210 */ /* 0x000fca0007ffe0ff */
[C---:B--2---:R-:W-:Y:S02]  /*0150*/  IMAD.WIDE R14, R13.reuse, 0x4, R14 ;  /* 0x000000040d0e7825 */ /* 0x044fe400078e020e */
[----:B------:R-:W2:Y:S02]  /*0160*/  LDC.64 R4, c[0x0][0x258] ;  /* 0x00009600ff047b82 */ /* 0x000ea40000000a00 */
[C---:B----4-:R-:W-:Y:S01]  /*0170*/  IMAD.WIDE R22, R13.reuse, 0x4, R22 ;  /* 0x000000040d167825 */ /* 0x050fe200078e0216 */
[----:B------:R4:W2:Y:S04]  /*0180*/  LDG.E.EL R8, desc[UR4][R14.64] ;  /* 0x000000040e087981 */ /* 0x0008a8000c2e1900 */
[----:B------:R-:W2:Y:S01]  /*0190*/  LDG.E.EL R9, desc[UR4][R22.64] ;  /* 0x0000000416097981 */ /* 0x000ea2000c2e1900 */
[----:B------:R-:W2:Y:S01]  /*01a0*/  LDC.64 R2, c[0x0][0x260] ;  /* 0x00009800ff027b82 */ /* 0x000ea20000000a00 */
[----:B-----5:R-:W-:-:S04]  /*01b0*/  IMAD.WIDE R18, R13, 0x4, R18 ;  /* 0x000000040d127825 */ /* 0x020fc800078e0212 */
[C---:B0---4-:R-:W-:Y:S02]  /*01c0*/  IMAD.WIDE R14, R0.reuse, 0x4, R24 ;  /* 0x00000004000e7825 */ /* 0x051fe400078e0218 */
[----:B------:R-:W4:Y:S02]  /*01d0*/  LDG.E.EL R19, desc[UR4][R18.64] ;  /* 0x0000000412137981 */ /* 0x000f24000c2e1900 */
[C---:B-1----:R-:W-:Y:S02]  /*01e0*/  IMAD.WIDE R16, R13.reuse, 0x4, R16 ;  /* 0x000000040d107825 */ /* 0x042fe400078e0210 */
[----:B------:R-:W5:Y:S02]  /*01f0*/  LDG.E R14, desc[UR4][R14.64] ;  /* 0x000000040e0e7981 */ /* 0x000f64000c1e1900 */
[----:B---3--:R-:W-:Y:S02]  /*0200*/  IMAD.WIDE R20, R0, 0x4, R20 ;  /* 0x0000000400147825 */ /* 0x008fe400078e0214 */
[----:B------:R-:W5:Y:S02]  /*0210*/  LDG.E.EL R17, desc[UR4][R16.64] ;  /* 0x0000000410117981 */ /* 0x000f64000c2e1900 */
[----:B------:R-:W-:-:S02]  /*0220*/  IMAD.WIDE R10, R13, 0x4, R10 ;  /* 0x000000040d0a7825 */ /* 0x000fc400078e020a */
[----:B------:R-:W4:Y:S02]  /*0230*/  LDG.E R12, desc[UR4][R20.64] ;  /* 0x00000004140c7981 */ /* 0x000f24000c1e1900 */
[C---:B------:R-:W-:Y:S02]  /*0240*/  IMAD.WIDE R6, R13.reuse, 0x4, R6 ;  /* 0x000000040d067825 */ /* 0x040fe400078e0206 */
[----:B------:R-:W3:Y:S02]  /*0250*/  LDG.E.EL R10, desc[UR4][R10.64] ;  /* 0x000000040a0a7981 */ /* 0x000ee4000c2e1900 */
[C---:B--2---:R-:W-:Y:S02]  /*0260*/  IMAD.WIDE R4, R13.reuse, 0x4, R4 ;  /* 0x000000040d047825 */ /* 0x044fe400078e0204 */
[----:B------:R-:W3:Y:S02]  /*0270*/  LDG.E.EL R7, desc[UR4][R6.64] ;  /* 0x0000000406077981 */ /* 0x000ee4000c2e1900 */
[----:B------:R-:W-:-:S02]  /*0280*/  IMAD.WIDE R2, R13, 0x4, R2 ;  /* 0x000000040d027825 */ /* 0x000fc400078e0202 */
[----:B------:R-:W2:Y:S04]  /*0290*/  LDG.E.EL R4, desc[UR4][R4.64] ;  /* 0x0000000404047981 */ /* 0x000ea8000c2e1900 */
[----:B------:R0:W2:Y:S02]  /*02a0*/  LDG.E.EL R13, desc[UR4][R2.64] ;  /* 0x00000004020d7981 */ /* 0x0000a4000c2e1900 */
[----:B0-----:R-:W-:Y:S01]  /*02b0*/  HFMA2.MMA R3, -RZ, RZ, 1.625, 0 ;  /* 0x3e800000ff037435 */ /* 0x001fe200000001ff */
[----:B------:R-:W-:Y:S01]  /*02c0*/  FADD R8, R8, 9.9999997473787516356e-06 ;  /* 0x3727c5ac08087421 */ /* 0x000fe20000000000 */
[----:B------:R-:W-:-:S03]  /*02d0*/  FADD R9, R9, 9.9999997473787516356e-06 ;  /* 0x3727c5ac09097421 */ /* 0x000fc60000000000 */
[----:B------:R-:W0:Y:S08]  /*02e0*/  MUFU.SQRT R15, R8 ;  /* 0x00000008000f7308 */ /* 0x000e300000002000 */
[----:B------:R-:W1:Y:S01]  /*02f0*/  MUFU.SQRT R16, R9 ;  /* 0x0000000900107308 */ /* 0x000e620000002000 */
[C---:B0-----:R-:W-:Y:S02]  /*0300*/  FSETP.GT.AND P0, PT, R15.reuse, 8.50705917302346158658e+37, PT ;  /* 0x7e8000000f00780b */ /* 0x041fe40003f04000 */
[----:B------:R-:W-:-:S02]  /*0310*/  FSETP.GEU.AND P2, PT, R15, 1.175494350822287508e-38, PT ;  /* 0x008000000f00780b */ /* 0x000fc40003f4e000 */
[C---:B-1----:R-:W-:Y:S02]  /*0320*/  FSETP.GT.AND P1, PT, R16.reuse, 8.50705917302346158658e+37, PT ;  /* 0x7e8000001000780b */ /* 0x042fe40003f24000 */
[----:B------:R-:W-:-:S07]  /*0330*/  FSETP.GEU.AND P3, PT, R16, 1.175494350822287508e-38, PT ;  /* 0x008000001000780b */ /* 0x000fce0003f6e000 */
[----:B------:R-:W-:-:S04]  /*0340*/  @P0 FMUL R15, R15, 0.25 ;  /* 0x3e8000000f0f0820 */ /* 0x000fc80000400000 */
[----:B------:R-:W-:Y:S01]  /*0350*/  @!P2 FMUL R15, R15, 16777216 ;  /* 0x4b8000000f0fa820 */ /* 0x000fe20000400000 */
[----:B------:R-:W-:-:S04]  /*0360*/  @P1 FMUL R16, R16, 0.25 ;  /* 0x3e80000010101820 */ /* 0x000fc80000400000 */
[----:B------:R-:W-:Y:S01]  /*0370*/  @!P3 FMUL R16, R16, 16777216 ;  /* 0x4b8000001010b820 */ /* 0x000fe20000400000 */
[----:B------:R-:W0:Y:S01]  /*0380*/  MUFU.RCP R15, R15 ;  /* 0x0000000f000f7308 */ /* 0x000e220000001000 */
[----:B------:R-:W-:-:S07]  /*0390*/  FSEL R2, R3, 1, P0 ;  /* 0x3f80000003027808 */ /* 0x000fce0000000000 */
[----:B------:R-:W1:Y:S01]  /*03a0*/  MUFU.RCP R16, R16 ;  /* 0x0000001000107308 */ /* 0x000e620000001000 */
[----:B------:R-:W-:Y:S01]  /*03b0*/  FSEL R3, R3, 1, P1 ;  /* 0x3f80000003037808 */ /* 0x000fe20000800000 */
[----:B------:R-:W-:-:S04]  /*03c0*/  @!P2 FMUL R2, R2, 16777216 ;  /* 0x4b8000000202a820 */ /* 0x000fc80000400000 */
[----:B------:R-:W-:Y:S01]  /*03d0*/  @!P3 FMUL R3, R3, 16777216 ;  /* 0x4b8000000303b820 */ /* 0x000fe20000400000 */
[----:B----4-:R-:W-:Y:S01]  /*03e0*/  FADD R19, R12, -R19 ;  /* 0x800000130c137221 */ /* 0x010fe20000000000 */
[----:B0-----:R-:W-:Y:S01]  /*03f0*/  FMUL R5, R15, R2 ;  /* 0x000000020f057220 */ /* 0x001fe20000400000 */
[----:B-----5:R-:W-:Y:S01]  /*0400*/  FADD R14, R14, -R17 ;  /* 0x800000110e0e7221 */ /* 0x020fe20000000000 */
[----:B-1----:R-:W-:Y:S02]  /*0410*/  FMUL R6, R16, R3 ;  /* 0x0000000310067220 */ /* 0x002fe40000400000 */
[----:B------:R-:W0:Y:S01]  /*0420*/  LDC.64 R2, c[0x0][0x210] ;  /* 0x00008400ff027b82 */ /* 0x000e220000000a00 */
[----:B------:R-:W-:Y:S01]  /*0430*/  FMUL R5, R5, R14 ;  /* 0x0000000e05057220 */ /* 0x000fe20000400000 */
[----:B------:R-:W-:-:S03]  /*0440*/  FMUL R6, R6, R19 ;  /* 0x0000001306067220 */ /* 0x000fc60000400000 */
[----:B---3--:R-:W-:Y:S01]  /*0450*/  FFMA R5, R10, R5, R7 ;  /* 0x000000050a057223 */ /* 0x008fe20000000007 */
[----:B--2---:R-:W-:-:S05]  /*0460*/  FFMA R4, R4, R6, R13 ;  /* 0x0000000604047223 */ /* 0x004fca000000000d */
[C---:B------:R-:W-:Y:S01]  /*0470*/  FSETP.GT.AND P0, PT, R5.reuse, -R4, PT ;  /* 0x800000040500720b */ /* 0x040fe20003f04000 */
[----:B------:R-:W-:Y:S01]  /*0480*/  FADD R5, R5, R4 ;  /* 0x0000000405057221 */ /* 0x000fe20000000000 */
[----:B0-----:R-:W-:-:S11]  /*0490*/  IMAD.WIDE R2, R0, 0x4, R2 ;  /* 0x0000000400027825 */ /* 0x001fd600078e0202 */
[----:B------:R-:W-:-:S05]  /*04a0*/  @!P0 FMUL R5, R5, 0.10000000149011611938 ;  /* 0x3dcccccd05058820 */ /* 0x000fca0000400000 */
[----:B------:R-:W-:Y:S01]  /*04b0*/  STG.E desc[UR4][R2.64], R5 ;  /* 0x0000000502007986 */ /* 0x000fe2000c101904 */
[----:B------:R-:W-:Y:S05]  /*04c0*/  EXIT ;  /* 0x000000000000794d */ /* 0x000fea0003800000 */
.L_x_0:
[----:B------:R-:W-:-:S00]  /*04d0*/  BRA `(.L_x_0) ;  /* 0xfffffffc00fc7947 */ /* 0x000fc0000383ffff */
[----:B------:R-:W-:-:S00]  /*04e0*/  NOP ;  /* 0x0000000000007918 */ /* 0x000fc00000000000 */
        /* <DEDUP_REMOVED lines=9> */
.L_x_1:


//--------------------- .nv.global.init           --------------------------
	.section	.nv.global.init,"aw",@progbits
.nv.global.init:
	.type		_$_str,@object
	.size		_$_str,(_$_str_$_2 - _$_str)
_$_str:
        /*0000*/ 	.byte	0x5f, 0x5f, 0x43, 0x55, 0x44, 0x41, 0x5f, 0x46, 0x54, 0x5a, 0x00
	.type		_$_str_$_2,@object
	.size		_$_str_$_2,(.L_1 - _$_str_$_2)
_$_str_$_2:
        /*000b*/ 	.byte	0x5f, 0x5f, 0x43, 0x55, 0x44, 0x41, 0x5f, 0x50, 0x52, 0x45, 0x43, 0x5f, 0x53, 0x51, 0x52, 0x54
        /*001b*/ 	.byte	0x00
.L_1:


//--------------------- .nv.constant0.triton_poi_fused__native_batch_norm_legit_no_training_add_leaky_relu_7 --------------------------
	.section	.nv.constant0.triton_poi_fused__native_batch_norm_legit_no_training_add_leaky_relu_7,"a",@progbits
	.sectionflags	@""
	.align	4
.nv.constant0.triton_poi_fused__native_batch_norm_legit_no_training_add_leaky_relu_7:
	.zero		620
